//
// Generated by NVIDIA NVVM Compiler
//
// Compiler Build ID: CL-36424714
// Cuda compilation tools, release 13.0, V13.0.88
// Based on NVVM 20.0.0
//

.version 9.0
.target sm_100
.address_size 64

	// .globl	_Z22histogram_range_kernelPKcPjjii
.extern .shared .align 16 .b8 smem[];

.visible .entry _Z22histogram_range_kernelPKcPjjii(
	.param .u64 .ptr .align 1 _Z22histogram_range_kernelPKcPjjii_param_0,
	.param .u64 .ptr .align 1 _Z22histogram_range_kernelPKcPjjii_param_1,
	.param .u32 _Z22histogram_range_kernelPKcPjjii_param_2,
	.param .u32 _Z22histogram_range_kernelPKcPjjii_param_3,
	.param .u32 _Z22histogram_range_kernelPKcPjjii_param_4
)
{
	.reg .pred 	%p<36>;
	.reg .b32 	%r<234>;
	.reg .b64 	%rd<16>;

	ld.param.u64 	%rd2, [_Z22histogram_range_kernelPKcPjjii_param_0];
	ld.param.u64 	%rd3, [_Z22histogram_range_kernelPKcPjjii_param_1];
	ld.param.u32 	%r70, [_Z22histogram_range_kernelPKcPjjii_param_2];
	ld.param.u32 	%r71, [_Z22histogram_range_kernelPKcPjjii_param_3];
	ld.param.u32 	%r72, [_Z22histogram_range_kernelPKcPjjii_param_4];
	mov.u32 	%r219, %tid.x;
	and.b32  	%r2, %r219, 31;
	mov.u32 	%r3, %ntid.x;
	shr.u32 	%r4, %r3, 5;
	sub.s32 	%r5, %r72, %r71;
	add.s32 	%r6, %r5, 1;
	shr.s32 	%r73, %r6, 5;
	add.s32 	%r7, %r73, %r6;
	mul.lo.s32 	%r8, %r7, %r4;
	setp.ge.s32 	%p1, %r219, %r8;
	@%p1 bra 	$L__BB0_3;
	mov.u32 	%r215, %r219;
$L__BB0_2:
	shl.b32 	%r74, %r215, 2;
	mov.u32 	%r75, smem;
	add.s32 	%r76, %r75, %r74;
	mov.b32 	%r77, 0;
	st.shared.u32 	[%r76], %r77;
	add.s32 	%r215, %r215, %r3;
	setp.lt.s32 	%p2, %r215, %r8;
	@%p2 bra 	$L__BB0_2;
$L__BB0_3:
	shr.u32 	%r78, %r219, 5;
	mul.lo.s32 	%r79, %r7, %r78;
	shl.b32 	%r80, %r79, 2;
	mov.u32 	%r81, smem;
	add.s32 	%r11, %r81, %r80;
	bar.sync 	0;
	mov.u32 	%r82, %nctaid.x;
	mul.lo.s32 	%r12, %r3, %r82;
	mov.u32 	%r83, %ctaid.x;
	mad.lo.s32 	%r216, %r83, %r3, %r219;
	mul.lo.s32 	%r14, %r12, 3;
	add.s32 	%r84, %r216, %r14;
	setp.ge.u32 	%p3, %r84, %r70;
	@%p3 bra 	$L__BB0_14;
	not.b32 	%r15, %r2;
$L__BB0_5:
	cvt.u64.u32 	%rd5, %r216;
	add.s64 	%rd4, %rd2, %rd5;
	// begin inline asm
	ld.global.nc.s8 %r85, [%rd4];
	// end inline asm
	and.b32  	%r87, %r85, 255;
	sub.s32 	%r17, %r87, %r71;
	setp.lt.u32 	%p4, %r17, %r6;
	selp.b32 	%r88, %r17, %r15, %p4;
	// begin inline asm
	activemask.b32 %r86;
	// end inline asm
	match.any.sync.b32 	%r18, %r88, %r86;
	brev.b32 	%r89, %r18;
	bfind.shiftamt.u32 	%r90, %r89;
	setp.eq.s32 	%p5, %r2, %r90;
	and.pred  	%p6, %p4, %p5;
	@%p6 bra 	$L__BB0_6;
	bra.uni 	$L__BB0_7;
$L__BB0_6:
	popc.b32 	%r91, %r18;
	shr.s32 	%r92, %r17, 5;
	add.s32 	%r93, %r92, %r17;
	shl.b32 	%r94, %r93, 2;
	add.s32 	%r95, %r11, %r94;
	atom.shared.add.u32 	%r96, [%r95], %r91;
$L__BB0_7:
	add.s32 	%r21, %r12, %r216;
	cvt.u64.u32 	%rd7, %r21;
	add.s64 	%rd6, %rd2, %rd7;
	// begin inline asm
	ld.global.nc.s8 %r97, [%rd6];
	// end inline asm
	and.b32  	%r99, %r97, 255;
	sub.s32 	%r22, %r99, %r71;
	setp.ge.u32 	%p7, %r22, %r6;
	setp.lt.u32 	%p8, %r22, %r6;
	selp.b32 	%r100, %r22, %r15, %p8;
	// begin inline asm
	activemask.b32 %r98;
	// end inline asm
	match.any.sync.b32 	%r23, %r100, %r98;
	brev.b32 	%r101, %r23;
	bfind.shiftamt.u32 	%r102, %r101;
	setp.ne.s32 	%p9, %r2, %r102;
	or.pred  	%p10, %p7, %p9;
	@%p10 bra 	$L__BB0_9;
	popc.b32 	%r103, %r23;
	shr.s32 	%r104, %r22, 5;
	add.s32 	%r105, %r104, %r22;
	shl.b32 	%r106, %r105, 2;
	add.s32 	%r107, %r11, %r106;
	atom.shared.add.u32 	%r108, [%r107], %r103;
$L__BB0_9:
	add.s32 	%r24, %r21, %r12;
	cvt.u64.u32 	%rd9, %r24;
	add.s64 	%rd8, %rd2, %rd9;
	// begin inline asm
	ld.global.nc.s8 %r109, [%rd8];
	// end inline asm
	and.b32  	%r111, %r109, 255;
	sub.s32 	%r25, %r111, %r71;
	setp.ge.u32 	%p11, %r25, %r6;
	setp.lt.u32 	%p12, %r25, %r6;
	selp.b32 	%r112, %r25, %r15, %p12;
	// begin inline asm
	activemask.b32 %r110;
	// end inline asm
	match.any.sync.b32 	%r26, %r112, %r110;
	brev.b32 	%r113, %r26;
	bfind.shiftamt.u32 	%r114, %r113;
	setp.ne.s32 	%p13, %r2, %r114;
	or.pred  	%p14, %p11, %p13;
	@%p14 bra 	$L__BB0_11;
	popc.b32 	%r115, %r26;
	shr.s32 	%r116, %r25, 5;
	add.s32 	%r117, %r116, %r25;
	shl.b32 	%r118, %r117, 2;
	add.s32 	%r119, %r11, %r118;
	atom.shared.add.u32 	%r120, [%r119], %r115;
$L__BB0_11:
	add.s32 	%r27, %r24, %r12;
	cvt.u64.u32 	%rd11, %r27;
	add.s64 	%rd10, %rd2, %rd11;
	// begin inline asm
	ld.global.nc.s8 %r121, [%rd10];
	// end inline asm
	and.b32  	%r123, %r121, 255;
	sub.s32 	%r28, %r123, %r71;
	setp.ge.u32 	%p15, %r28, %r6;
	setp.lt.u32 	%p16, %r28, %r6;
	selp.b32 	%r124, %r28, %r15, %p16;
	// begin inline asm
	activemask.b32 %r122;
	// end inline asm
	match.any.sync.b32 	%r29, %r124, %r122;
	brev.b32 	%r125, %r29;
	bfind.shiftamt.u32 	%r126, %r125;
	setp.ne.s32 	%p17, %r2, %r126;
	or.pred  	%p18, %p15, %p17;
	@%p18 bra 	$L__BB0_13;
	popc.b32 	%r127, %r29;
	shr.s32 	%r128, %r28, 5;
	add.s32 	%r129, %r128, %r28;
	shl.b32 	%r130, %r129, 2;
	add.s32 	%r131, %r11, %r130;
	atom.shared.add.u32 	%r132, [%r131], %r127;
$L__BB0_13:
	add.s32 	%r216, %r27, %r12;
	add.s32 	%r133, %r216, %r14;
	setp.lt.u32 	%p19, %r133, %r70;
	@%p19 bra 	$L__BB0_5;
$L__BB0_14:
	setp.ge.u32 	%p20, %r216, %r70;
	@%p20 bra 	$L__BB0_19;
	not.b32 	%r20, %r2;
$L__BB0_16:
	cvt.u64.u32 	%rd13, %r216;
	add.s64 	%rd12, %rd2, %rd13;
	// begin inline asm
	ld.global.nc.s8 %r134, [%rd12];
	// end inline asm
	and.b32  	%r136, %r134, 255;
	sub.s32 	%r32, %r136, %r71;
	setp.ge.u32 	%p21, %r32, %r6;
	setp.lt.u32 	%p22, %r32, %r6;
	selp.b32 	%r137, %r32, %r20, %p22;
	// begin inline asm
	activemask.b32 %r135;
	// end inline asm
	match.any.sync.b32 	%r33, %r137, %r135;
	brev.b32 	%r138, %r33;
	bfind.shiftamt.u32 	%r139, %r138;
	setp.ne.s32 	%p23, %r2, %r139;
	or.pred  	%p24, %p21, %p23;
	@%p24 bra 	$L__BB0_18;
	popc.b32 	%r140, %r33;
	shr.s32 	%r141, %r32, 5;
	add.s32 	%r142, %r141, %r32;
	shl.b32 	%r143, %r142, 2;
	add.s32 	%r144, %r11, %r143;
	atom.shared.add.u32 	%r145, [%r144], %r140;
$L__BB0_18:
	add.s32 	%r216, %r216, %r12;
	setp.lt.u32 	%p25, %r216, %r70;
	@%p25 bra 	$L__BB0_16;
$L__BB0_19:
	bar.sync 	0;
	setp.gt.s32 	%p26, %r219, %r5;
	@%p26 bra 	$L__BB0_34;
	add.s32 	%r35, %r4, -1;
	and.b32  	%r146, %r4, 7;
	add.s32 	%r36, %r146, -1;
	and.b32  	%r37, %r4, 56;
	and.b32  	%r38, %r3, 224;
	and.b32  	%r39, %r3, 96;
	and.b32  	%r40, %r3, 32;
	and.b32  	%r148, %r4, 134217720;
	neg.s32 	%r41, %r148;
	shl.b32 	%r42, %r7, 5;
	cvta.to.global.u64 	%rd1, %rd3;
$L__BB0_21:
	setp.lt.u32 	%p27, %r3, 32;
	shr.s32 	%r150, %r219, 5;
	add.s32 	%r44, %r150, %r219;
	mov.b32 	%r233, 0;
	@%p27 bra 	$L__BB0_33;
	setp.lt.u32 	%p28, %r35, 7;
	mov.b32 	%r228, 0;
	mov.u32 	%r233, %r228;
	@%p28 bra 	$L__BB0_25;
	shl.b32 	%r154, %r44, 2;
	add.s32 	%r220, %r81, %r154;
	mov.b32 	%r222, 0;
	mov.u32 	%r221, %r41;
	mov.u32 	%r233, %r222;
$L__BB0_24:
	.pragma "nounroll";
	mad.lo.s32 	%r156, %r222, %r7, %r44;
	shl.b32 	%r157, %r156, 2;
	add.s32 	%r159, %r81, %r157;
	ld.shared.u32 	%r160, [%r220];
	add.s32 	%r161, %r160, %r233;
	shl.b32 	%r162, %r7, 2;
	add.s32 	%r163, %r159, %r162;
	ld.shared.u32 	%r164, [%r163];
	add.s32 	%r165, %r164, %r161;
	add.s32 	%r166, %r163, %r162;
	ld.shared.u32 	%r167, [%r166];
	add.s32 	%r168, %r167, %r165;
	add.s32 	%r169, %r166, %r162;
	ld.shared.u32 	%r170, [%r169];
	add.s32 	%r171, %r170, %r168;
	add.s32 	%r172, %r169, %r162;
	ld.shared.u32 	%r173, [%r172];
	add.s32 	%r174, %r173, %r171;
	add.s32 	%r175, %r172, %r162;
	ld.shared.u32 	%r176, [%r175];
	add.s32 	%r177, %r176, %r174;
	add.s32 	%r178, %r175, %r162;
	ld.shared.u32 	%r179, [%r178];
	add.s32 	%r180, %r179, %r177;
	add.s32 	%r181, %r178, %r162;
	ld.shared.u32 	%r182, [%r181];
	add.s32 	%r233, %r182, %r180;
	add.s32 	%r222, %r222, 8;
	add.s32 	%r221, %r221, 8;
	add.s32 	%r220, %r220, %r42;
	setp.ne.s32 	%p29, %r221, 0;
	mov.u32 	%r228, %r37;
	@%p29 bra 	$L__BB0_24;
$L__BB0_25:
	setp.eq.s32 	%p30, %r38, 0;
	@%p30 bra 	$L__BB0_33;
	setp.lt.u32 	%p31, %r36, 3;
	@%p31 bra 	$L__BB0_28;
	mad.lo.s32 	%r184, %r228, %r7, %r44;
	shl.b32 	%r185, %r184, 2;
	add.s32 	%r187, %r81, %r185;
	ld.shared.u32 	%r188, [%r187];
	add.s32 	%r189, %r188, %r233;
	shl.b32 	%r190, %r7, 2;
	add.s32 	%r191, %r187, %r190;
	ld.shared.u32 	%r192, [%r191];
	add.s32 	%r193, %r192, %r189;
	add.s32 	%r194, %r191, %r190;
	ld.shared.u32 	%r195, [%r194];
	add.s32 	%r196, %r195, %r193;
	add.s32 	%r197, %r194, %r190;
	ld.shared.u32 	%r198, [%r197];
	add.s32 	%r233, %r198, %r196;
	add.s32 	%r228, %r228, 4;
$L__BB0_28:
	setp.eq.s32 	%p32, %r39, 0;
	@%p32 bra 	$L__BB0_33;
	setp.eq.s32 	%p33, %r39, 32;
	@%p33 bra 	$L__BB0_31;
	mad.lo.s32 	%r200, %r228, %r7, %r44;
	shl.b32 	%r201, %r200, 2;
	add.s32 	%r203, %r81, %r201;
	ld.shared.u32 	%r204, [%r203];
	add.s32 	%r205, %r204, %r233;
	shl.b32 	%r206, %r7, 2;
	add.s32 	%r207, %r203, %r206;
	ld.shared.u32 	%r208, [%r207];
	add.s32 	%r233, %r208, %r205;
	add.s32 	%r228, %r228, 2;
$L__BB0_31:
	setp.eq.s32 	%p34, %r40, 0;
	@%p34 bra 	$L__BB0_33;
	mad.lo.s32 	%r209, %r228, %r7, %r44;
	shl.b32 	%r210, %r209, 2;
	add.s32 	%r212, %r81, %r210;
	ld.shared.u32 	%r213, [%r212];
	add.s32 	%r233, %r213, %r233;
$L__BB0_33:
	mul.wide.s32 	%rd14, %r219, 4;
	add.s64 	%rd15, %rd1, %rd14;
	atom.global.add.u32 	%r214, [%rd15], %r233;
	add.s32 	%r219, %r219, %r3;
	setp.le.s32 	%p35, %r219, %r5;
	@%p35 bra 	$L__BB0_21;
$L__BB0_34:
	ret;

}


// ===== COMPILED SASS (sm_100) =====

	.target	sm_100

	.elftype	@"ET_EXEC"


//--------------------- .note.nv.tkinfo           --------------------------
	.section	.note.nv.tkinfo,"",@"SHT_NOTE"
	.sectionflags	@"SHF_NOTE_NV_TKINFO"
	.tkinfo
        /*0018*/ 	.word	0x00000002
        /*0030*/ 	.string	""
        /*0030*/ 	.string	"ptxas"
        /*0030*/ 	.string	"Cuda compilation tools, release 13.0, V13.0.88"
        /*0030*/ 	.string	"Build cuda_13.0.r13.0/compiler.36424714_0"
        /*0030*/ 	.string	"-arch sm_100 -m 64 "



//--------------------- .note.nv.cuinfo           --------------------------
	.section	.note.nv.cuinfo,"",@"SHT_NOTE"
	.sectionflags	@"SHF_NOTE_NV_CUINFO"
        /*0018*/ 	.short	0x0002
        /*001a*/ 	.short	0x0064
        /*001c*/ 	.short	0x0082
	.zero		2


//--------------------- .nv.info                  --------------------------
	.section	.nv.info,"",@"SHT_CUDA_INFO"
	.align	4


	//----- nvinfo : EIATTR_REGCOUNT
	.align		4
        /*0000*/ 	.byte	0x04, 0x2f
        /*0002*/ 	.short	(.L_1 - .L_0)
	.align		4
.L_0:
        /*0004*/ 	.word	index@(_Z22histogram_range_kernelPKcPjjii)
        /*0008*/ 	.word	0x0000001a


	//----- nvinfo : EIATTR_FRAME_SIZE
	.align		4
.L_1:
        /*000c*/ 	.byte	0x04, 0x11
        /*000e*/ 	.short	(.L_3 - .L_2)
	.align		4
.L_2:
        /*0010*/ 	.word	index@(_Z22histogram_range_kernelPKcPjjii)
        /*0014*/ 	.word	0x00000000


	//----- nvinfo : EIATTR_MIN_STACK_SIZE
	.align		4
.L_3:
        /*0018*/ 	.byte	0x04, 0x12
        /*001a*/ 	.short	(.L_5 - .L_4)
	.align		4
.L_4:
        /*001c*/ 	.word	index@(_Z22histogram_range_kernelPKcPjjii)
        /*0020*/ 	.word	0x00000000
.L_5:


//--------------------- .nv.compat                --------------------------
	.section	.nv.compat,"",@"SHT_CUDA_COMPAT_INFO"
	.align	4
        /*0000*/ 	.byte	0x02, 0x09, 0x00, 0x00, 0x02, 0x02, 0x01, 0x00, 0x02, 0x05, 0x05, 0x00, 0x03, 0x07, 0x01, 0x01
        /*0010*/ 	.byte	0x02, 0x03, 0x00, 0x00, 0x02, 0x06, 0x01, 0x00, 0x04, 0x0b, 0x08, 0x00, 0x09, 0x00, 0x00, 0x00
        /*0020*/ 	.byte	0x00, 0x00, 0x00, 0x00


//--------------------- .nv.info._Z22histogram_range_kernelPKcPjjii --------------------------
	.section	.nv.info._Z22histogram_range_kernelPKcPjjii,"",@"SHT_CUDA_INFO"
	.sectionflags	@""
	.align	4


	//----- nvinfo : EIATTR_CUDA_API_VERSION
	.align		4
        /*0000*/ 	.byte	0x04, 0x37
        /*0002*/ 	.short	(.L_7 - .L_6)
.L_6:
        /*0004*/ 	.word	0x00000082


	//----- nvinfo : EIATTR_KPARAM_INFO
	.align		4
.L_7:
        /*0008*/ 	.byte	0x04, 0x17
        /*000a*/ 	.short	(.L_9 - .L_8)
.L_8:
        /*000c*/ 	.word	0x00000000
        /*0010*/ 	.short	0x0004
        /*0012*/ 	.short	0x0018
        /*0014*/ 	.byte	0x00, 0xf0, 0x11, 0x00


	//----- nvinfo : EIATTR_KPARAM_INFO
	.align		4
.L_9:
        /*0018*/ 	.byte	0x04, 0x17
        /*001a*/ 	.short	(.L_11 - .L_10)
.L_10:
        /*001c*/ 	.word	0x00000000
        /*0020*/ 	.short	0x0003
        /*0022*/ 	.short	0x0014
        /*0024*/ 	.byte	0x00, 0xf0, 0x11, 0x00


	//----- nvinfo : EIATTR_KPARAM_INFO
	.align		4
.L_11:
        /*0028*/ 	.byte	0x04, 0x17
        /*002a*/ 	.short	(.L_13 - .L_12)
.L_12:
        /*002c*/ 	.word	0x00000000
        /*0030*/ 	.short	0x0002
        /*0032*/ 	.short	0x0010
        /*0034*/ 	.byte	0x00, 0xf0, 0x11, 0x00


	//----- nvinfo : EIATTR_KPARAM_INFO
	.align		4
.L_13:
        /*0038*/ 	.byte	0x04, 0x17
        /*003a*/ 	.short	(.L_15 - .L_14)
.L_14:
        /*003c*/ 	.word	0x00000000
        /*0040*/ 	.short	0x0001
        /*0042*/ 	.short	0x0008
        /*0044*/ 	.byte	0x00, 0xf5, 0x21, 0x00


	//----- nvinfo : EIATTR_KPARAM_INFO
	.align		4
.L_15:
        /*0048*/ 	.byte	0x04, 0x17
        /*004a*/ 	.short	(.L_17 - .L_16)
.L_16:
        /*004c*/ 	.word	0x00000000
        /*0050*/ 	.short	0x0000
        /*0052*/ 	.short	0x0000
        /*0054*/ 	.byte	0x00, 0xf5, 0x21, 0x00


	//----- nvinfo : EIATTR_SPARSE_MMA_MASK
	.align		4
.L_17:
        /*0058*/ 	.byte	0x03, 0x50
        /*005a*/ 	.short	0x0000


	//----- nvinfo : EIATTR_MAXREG_COUNT
	.align		4
        /*005c*/ 	.byte	0x03, 0x1b
        /*005e*/ 	.short	0x00ff


	//----- nvinfo : EIATTR_NUM_BARRIERS
	.align		4
        /*0060*/ 	.byte	0x02, 0x4c
        /*0062*/ 	.byte	0x01
	.zero		1


	//----- nvinfo : EIATTR_MERCURY_ISA_VERSION
	.align		4
        /*0064*/ 	.byte	0x03, 0x5f
        /*0066*/ 	.short	0x0101


	//----- nvinfo : EIATTR_COOP_GROUP_MASK_REGIDS
	.align		4
        /*0068*/ 	.byte	0x04, 0x29
        /*006a*/ 	.short	(.L_19 - .L_18)


	//   ....[0]....
.L_18:
        /*006c*/ 	.word	0x05000011


	//   ....[1]....
        /*0070*/ 	.word	0x0500000f


	//   ....[2]....
        /*0074*/ 	.word	0x0500000f


	//   ....[3]....
        /*0078*/ 	.word	0x0500000f


	//   ....[4]....
        /*007c*/ 	.word	0x0500000d


	//   ....[5]....
        /*0080*/ 	.word	0x05000013


	//   ....[6]....
        /*0084*/ 	.word	0x05000013


	//   ....[7]....
        /*0088*/ 	.word	0x05000013


	//   ....[8]....
        /*008c*/ 	.word	0x05000013


	//   ....[9]....
        /*0090*/ 	.word	0x05000013


	//----- nvinfo : EIATTR_COOP_GROUP_INSTR_OFFSETS
	.align		4
.L_19:
        /*0094*/ 	.byte	0x04, 0x28
        /*0096*/ 	.short	(.L_21 - .L_20)


	//   ....[0]....
.L_20:
        /*0098*/ 	.word	0x000003b0


	//   ....[1]....
        /*009c*/ 	.word	0x00000510


	//   ....[2]....
        /*00a0*/ 	.word	0x00000680


	//   ....[3]....
        /*00a4*/ 	.word	0x000007f0


	//   ....[4]....
        /*00a8*/ 	.word	0x000009e0


	//   ....[5]....
        /*00ac*/ 	.word	0x00001090


	//   ....[6]....
        /*00b0*/ 	.word	0x00001110


	//   ....[7]....
        /*00b4*/ 	.word	0x00001190


	//   ....[8]....
        /*00b8*/ 	.word	0x00001210


	//   ....[9]....
        /*00bc*/ 	.word	0x00001280


	//----- nvinfo : EIATTR_VRC_CTA_INIT_COUNT
	.align		4
.L_21:
        /*00c0*/ 	.byte	0x02, 0x4a
	.zero		1
	.zero		1


	//----- nvinfo : EIATTR_EXIT_INSTR_OFFSETS
	.align		4
        /*00c4*/ 	.byte	0x04, 0x1c
        /*00c6*/ 	.short	(.L_23 - .L_22)


	//   ....[0]....
.L_22:
        /*00c8*/ 	.word	0x00000b00


	//   ....[1]....
        /*00cc*/ 	.word	0x00001050


	//----- nvinfo : EIATTR_CRS_STACK_SIZE
	.align		4
.L_23:
        /*00d0*/ 	.byte	0x04, 0x1e
        /*00d2*/ 	.short	(.L_25 - .L_24)
.L_24:
        /*00d4*/ 	.word	0x00000000


	//----- nvinfo : EIATTR_CBANK_PARAM_SIZE
	.align		4
.L_25:
        /*00d8*/ 	.byte	0x03, 0x19
        /*00da*/ 	.short	0x001c


	//----- nvinfo : EIATTR_PARAM_CBANK
	.align		4
        /*00dc*/ 	.byte	0x04, 0x0a
        /*00de*/ 	.short	(.L_27 - .L_26)
	.align		4
.L_26:
        /*00e0*/ 	.word	index@(.nv.constant0._Z22histogram_range_kernelPKcPjjii)
        /*00e4*/ 	.short	0x0380
        /*00e6*/ 	.short	0x001c


	//----- nvinfo : EIATTR_SW_WAR
	.align		4
.L_27:
        /*00e8*/ 	.byte	0x04, 0x36
        /*00ea*/ 	.short	(.L_29 - .L_28)
.L_28:
        /*00ec*/ 	.word	0x00000008
.L_29:


//--------------------- .nv.callgraph             --------------------------
	.section	.nv.callgraph,"",@"SHT_CUDA_CALLGRAPH"
	.align	4
	.sectionentsize	8
	.align		4
        /*0000*/ 	.word	0x00000000
	.align		4
        /*0004*/ 	.word	0xffffffff
	.align		4
        /*0008*/ 	.word	0x00000000
	.align		4
        /*000c*/ 	.word	0xfffffffe
	.align		4
        /*0010*/ 	.word	0x00000000
	.align		4
        /*0014*/ 	.word	0xfffffffd
	.align		4
        /*0018*/ 	.word	0x00000000
	.align		4
        /*001c*/ 	.word	0xfffffffc


//--------------------- .text._Z22histogram_range_kernelPKcPjjii --------------------------
	.section	.text._Z22histogram_range_kernelPKcPjjii,"ax",@progbits
	.align	128
        .global         _Z22histogram_range_kernelPKcPjjii
        .type           _Z22histogram_range_kernelPKcPjjii,@function
        .size           _Z22histogram_range_kernelPKcPjjii,(.L_x_45 - _Z22histogram_range_kernelPKcPjjii)
        .other          _Z22histogram_range_kernelPKcPjjii,@"STO_CUDA_ENTRY STV_DEFAULT"
_Z22histogram_range_kernelPKcPjjii:
.text._Z22histogram_range_kernelPKcPjjii:
[----:B------:R-:W-:Y:S08]  /*0000*/  LDC R1, c[0x0][0x37c] ;  /* 0x0000df00ff017b82 */ /* 0x000ff00000000800 */
[----:B------:R-:W0:Y:S01]  /*0010*/  LDC R4, c[0x0][0x394] ;  /* 0x0000e500ff047b82 */ /* 0x000e220000000800 */
[----:B------:R-:W0:Y:S01]  /*0020*/  LDCU UR4, c[0x0][0x398] ;  /* 0x00007300ff0477ac */ /* 0x000e220008000800 */
[----:B------:R-:W1:Y:S01]  /*0030*/  S2R R5, SR_TID.X ;  /* 0x0000000000057919 */ /* 0x000e620000002100 */
[----:B------:R-:W-:Y:S05]  /*0040*/  BSSY.RECONVERGENT B0, `(.L_x_0) ;  /* 0x0000012000007945 */ /* 0x000fea0003800200 */
[----:B------:R-:W2:Y:S01]  /*0050*/  LDC R6, c[0x0][0x360] ;  /* 0x0000d800ff067b82 */ /* 0x000ea20000000800 */
[----:B0-----:R-:W-:-:S05]  /*0060*/  IADD3 R4, PT, PT, -R4, UR4, RZ ;  /* 0x0000000404047c10 */ /* 0x001fca000fffe1ff */
[----:B------:R-:W-:Y:S01]  /*0070*/  VIADD R8, R4, 0x1 ;  /* 0x0000000104087836 */ /* 0x000fe20000000000 */
[----:B--2---:R-:W-:-:S04]  /*0080*/  SHF.R.U32.HI R7, RZ, 0x5, R6 ;  /* 0x00000005ff077819 */ /* 0x004fc80000011606 */
[----:B------:R-:W-:-:S05]  /*0090*/  LEA.HI.SX32 R0, R8, R8, 0x1b ;  /* 0x0000000808007211 */ /* 0x000fca00078fdaff */
[----:B------:R-:W-:-:S05]  /*00a0*/  IMAD R2, R7, R0, RZ ;  /* 0x0000000007027224 */ /* 0x000fca00078e02ff */
[----:B-1----:R-:W-:-:S13]  /*00b0*/  ISETP.GE.AND P0, PT, R5, R2, PT ;  /* 0x000000020500720c */ /* 0x002fda0003f06270 */
[----:B------:R-:W-:Y:S05]  /*00c0*/  @P0 BRA `(.L_x_1) ;  /* 0x0000000000240947 */ /* 0x000fea0003800000 */
[----:B------:R-:W0:Y:S01]  /*00d0*/  S2R R10, SR_CgaCtaId ;  /* 0x00000000000a7919 */ /* 0x000e220000008800 */
[----:B------:R-:W-:Y:S01]  /*00e0*/  MOV R9, 0x400 ;  /* 0x0000040000097802 */ /* 0x000fe20000000f00 */
[----:B------:R-:W-:-:S03]  /*00f0*/  IMAD.MOV.U32 R3, RZ, RZ, R5 ;  /* 0x000000ffff037224 */ /* 0x000fc600078e0005 */
[----:B0-----:R-:W-:-:S07]  /*0100*/  LEA R10, R10, R9, 0x18 ;  /* 0x000000090a0a7211 */ /* 0x001fce00078ec0ff */
.L_x_2:
[----:B------:R-:W-:Y:S02]  /*0110*/  IMAD R9, R3, 0x4, R10 ;  /* 0x0000000403097824 */ /* 0x000fe400078e020a */
[----:B------:R-:W-:-:S03]  /*0120*/  IMAD.IADD R3, R6, 0x1, R3 ;  /* 0x0000000106037824 */ /* 0x000fc600078e0203 */
[----:B------:R0:W-:Y:S02]  /*0130*/  STS [R9], RZ ;  /* 0x000000ff09007388 */ /* 0x0001e40000000800 */
[----:B------:R-:W-:-:S13]  /*0140*/  ISETP.GE.AND P0, PT, R3, R2, PT ;  /* 0x000000020300720c */ /* 0x000fda0003f06270 */
[----:B0-----:R-:W-:Y:S05]  /*0150*/  @!P0 BRA `(.L_x_2) ;  /* 0xfffffffc00ec8947 */ /* 0x001fea000383ffff */
.L_x_1:
[----:B------:R-:W-:Y:S05]  /*0160*/  BSYNC.RECONVERGENT B0 ;  /* 0x0000000000007941 */ /* 0x000fea0003800200 */
.L_x_0:
[----:B------:R-:W0:Y:S01]  /*0170*/  S2UR UR6, SR_CTAID.X ;  /* 0x00000000000679c3 */ /* 0x000e220000002500 */
[----:B------:R-:W1:Y:S01]  /*0180*/  LDCU UR4, c[0x0][0x370] ;  /* 0x00006e00ff0477ac */ /* 0x000e620008000800 */
[----:B------:R-:W-:-:S06]  /*0190*/  SHF.R.U32.HI R3, RZ, 0x5, R5 ;  /* 0x00000005ff037819 */ /* 0x000fcc0000011605 */
[----:B------:R-:W-:Y:S01]  /*01a0*/  BAR.SYNC.DEFER_BLOCKING 0x0 ;  /* 0x0000000000007b1d */ /* 0x000fe20000010000 */
[----:B------:R-:W-:Y:S01]  /*01b0*/  LOP3.LUT R10, R5, 0x1f, RZ, 0xc0, !PT ;  /* 0x0000001f050a7812 */ /* 0x000fe200078ec0ff */
[----:B------:R-:W-:-:S04]  /*01c0*/  IMAD R3, R0, R3, RZ ;  /* 0x0000000300037224 */ /* 0x000fc800078e02ff */
[----:B------:R-:W2:Y:S02]  /*01d0*/  LDCU UR12, c[0x0][0x390] ;  /* 0x00007200ff0c77ac */ /* 0x000ea40008000800 */
[----:B------:R-:W3:Y:S01]  /*01e0*/  S2UR UR5, SR_CgaCtaId ;  /* 0x00000000000579c3 */ /* 0x000ee20000008800 */
[----:B------:R-:W-:Y:S01]  /*01f0*/  BSSY B0, `(.L_x_3) ;  /* 0x0000071000007945 */ /* 0x000fe20003800000 */
[----:B------:R-:W4:Y:S01]  /*0200*/  LDCU.64 UR8, c[0x0][0x358] ;  /* 0x00006b00ff0877ac */ /* 0x000f220008000a00 */
[----:B------:R-:W3:Y:S01]  /*0210*/  LDCU UR10, c[0x0][0x394] ;  /* 0x00007280ff0a77ac */ /* 0x000ee20008000800 */
[C---:B-1----:R-:W-:Y:S01]  /*0220*/  IMAD R9, R6.reuse, UR4, RZ ;  /* 0x0000000406097c24 */ /* 0x042fe2000f8e02ff */
[----:B------:R-:W-:Y:S01]  /*0230*/  UMOV UR4, 0x400 ;  /* 0x0000040000047882 */ /* 0x000fe20000000000 */
[----:B------:R-:W1:Y:S01]  /*0240*/  LDCU UR11, c[0x0][0x390] ;  /* 0x00007200ff0b77ac */ /* 0x000e620008000800 */
[----:B0-----:R-:W-:Y:S01]  /*0250*/  IMAD R16, R6, UR6, R5 ;  /* 0x0000000606107c24 */ /* 0x001fe2000f8e0205 */
[----:B------:R-:W0:Y:S01]  /*0260*/  LDCU UR13, c[0x0][0x390] ;  /* 0x00007200ff0d77ac */ /* 0x000e220008000800 */
[----:B--2---:R-:W-:-:S02]  /*0270*/  IMAD.U32 R15, RZ, RZ, UR12 ;  /* 0x0000000cff0f7e24 */ /* 0x004fc4000f8e00ff */
[----:B------:R-:W-:Y:S01]  /*0280*/  IMAD R2, R9, 0x3, R16 ;  /* 0x0000000309027824 */ /* 0x000fe200078e0210 */
[----:B------:R-:W2:Y:S04]  /*0290*/  LDCU.64 UR6, c[0x0][0x380] ;  /* 0x00007000ff0677ac */ /* 0x000ea80008000a00 */
[----:B------:R-:W-:Y:S01]  /*02a0*/  ISETP.GE.U32.AND P0, PT, R2, R15, PT ;  /* 0x0000000f0200720c */ /* 0x000fe20003f06070 */
[----:B---3--:R-:W-:-:S06]  /*02b0*/  ULEA UR4, UR5, UR4, 0x18 ;  /* 0x0000000405047291 */ /* 0x008fcc000f8ec0ff */
[----:B------:R-:W-:-:S06]  /*02c0*/  LEA R11, R3, UR4, 0x2 ;  /* 0x00000004030b7c11 */ /* 0x000fcc000f8e10ff */
[----:B01--4-:R-:W-:Y:S05]  /*02d0*/  @P0 BRA `(.L_x_4) ;  /* 0x0000000400880947 */ /* 0x013fea0003800000 */
[----:B------:R-:W0:Y:S01]  /*02e0*/  LDC R13, c[0x0][0x394] ;  /* 0x0000e500ff0d7b82 */ /* 0x000e220000000800 */
[----:B------:R-:W-:-:S07]  /*02f0*/  LOP3.LUT R12, RZ, R10, RZ, 0x33, !PT ;  /* 0x0000000aff0c7212 */ /* 0x000fce00078e33ff */
[----:B------:R-:W1:Y:S02]  /*0300*/  LDC.64 R2, c[0x0][0x380] ;  /* 0x0000e000ff027b82 */ /* 0x000e640000000a00 */
.L_x_17:
[----:B-1----:R-:W-:-:S05]  /*0310*/  IADD3 R14, P0, PT, R16, R2, RZ ;  /* 0x00000002100e7210 */ /* 0x002fca0007f1e0ff */
[----:B------:R-:W-:-:S05]  /*0320*/  IMAD.X R15, RZ, RZ, R3, P0 ;  /* 0x000000ffff0f7224 */ /* 0x000fca00000e0603 */
[----:B------:R-:W3:Y:S01]  /*0330*/  LDG.E.S8.CONSTANT R14, desc[UR8][R14.64] ;  /* 0x000000080e0e7981 */ /* 0x000ee2000c1e9300 */
[----:B------:R-:W-:-:S04]  /*0340*/  VOTE.ANY R17, PT, PT ;  /* 0x0000000000117806 */ /* 0x000fc800038e0100 */
[----:B------:R-:W-:Y:S02]  /*0350*/  R2UR UR5, R17 ;  /* 0x00000000110572ca */ /* 0x000fe400000e0000 */
[----:B---3--:R-:W-:-:S05]  /*0360*/  LOP3.LUT R18, R14, 0xff, RZ, 0xc0, !PT ;  /* 0x000000ff0e127812 */ /* 0x008fca00078ec0ff */
[----:B0-----:R-:W-:-:S05]  /*0370*/  IMAD.IADD R21, R18, 0x1, -R13 ;  /* 0x0000000112157824 */ /* 0x001fca00078e0a0d */
[----:B------:R-:W-:-:S04]  /*0380*/  ISETP.GE.U32.AND P0, PT, R21, R8, PT ;  /* 0x000000081500720c */ /* 0x000fc80003f06070 */
[----:B------:R-:W-:Y:S01]  /*0390*/  SEL R14, R21, R12, !P0 ;  /* 0x0000000c150e7207 */ /* 0x000fe20004000000 */
[----:B------:R-:W-:Y:S08]  /*03a0*/  BRA.DIV UR5, `(.L_x_5) ;  /* 0x0000000e052c7947 */ /* 0x000ff0000b800000 */
[----:B------:R0:W1:Y:S02]  /*03b0*/  MATCH.ANY R17, R14 ;  /* 0x000000000e1173a1 */ /* 0x00006400000e8000 */
.L_x_31:
[----:B------:R-:W-:-:S05]  /*03c0*/  IMAD.IADD R16, R9, 0x1, R16 ;  /* 0x0000000109107824 */ /* 0x000fca00078e0210 */
[----:B0-----:R-:W-:-:S05]  /*03d0*/  IADD3 R14, P1, PT, R16, R2, RZ ;  /* 0x00000002100e7210 */ /* 0x001fca0007f3e0ff */
[----:B------:R-:W-:-:S05]  /*03e0*/  IMAD.X R15, RZ, RZ, R3, P1 ;  /* 0x000000ffff0f7224 */ /* 0x000fca00008e0603 */
[----:B------:R-:W3:Y:S01]  /*03f0*/  LDG.E.S8.CONSTANT R14, desc[UR8][R14.64] ;  /* 0x000000080e0e7981 */ /* 0x000ee2000c1e9300 */
[----:B-1----:R-:W0:Y:S01]  /*0400*/  BREV R18, R17 ;  /* 0x0000001100127301 */ /* 0x002e220000000000 */
[----:B------:R-:W-:Y:S07]  /*0410*/  BSSY.RECONVERGENT B1, `(.L_x_6) ;  /* 0x0000009000017945 */ /* 0x000fee0003800200 */
[----:B0-----:R-:W0:Y:S02]  /*0420*/  FLO.U32.SH R19, R18 ;  /* 0x0000001200137300 */ /* 0x001e2400000e0400 */
[----:B0-----:R-:W-:-:S02]  /*0430*/  ISETP.EQ.AND P0, PT, R10, R19, !P0 ;  /* 0x000000130a00720c */ /* 0x001fc40004702270 */
[----:B---3--:R-:W-:-:S11]  /*0440*/  LOP3.LUT R20, R14, 0xff, RZ, 0xc0, !PT ;  /* 0x000000ff0e147812 */ /* 0x008fd600078ec0ff */
[----:B------:R-:W-:Y:S05]  /*0450*/  @!P0 BRA `(.L_x_7) ;  /* 0x0000000000108947 */ /* 0x000fea0003800000 */
[----:B------:R-:W0:Y:S01]  /*0460*/  POPC R17, R17 ;  /* 0x0000001100117309 */ /* 0x000e220000000000 */
[----:B------:R-:W-:-:S05]  /*0470*/  LEA.HI.SX32 R14, R21, R21, 0x1b ;  /* 0x00000015150e7211 */ /* 0x000fca00078fdaff */
[----:B------:R-:W-:-:S05]  /*0480*/  IMAD R14, R14, 0x4, R11 ;  /* 0x000000040e0e7824 */ /* 0x000fca00078e020b */
[----:B0-----:R0:W-:Y:S02]  /*0490*/  ATOMS.ADD RZ, [R14], R17 ;  /* 0x000000110eff738c */ /* 0x0011e40000000000 */
.L_x_7:
[----:B--2---:R-:W-:Y:S05]  /*04a0*/  BSYNC.RECONVERGENT B1 ;  /* 0x0000000000017941 */ /* 0x004fea0003800200 */
.L_x_6:
[----:B------:R-:W-:Y:S01]  /*04b0*/  VOTE.ANY R15, PT, PT ;  /* 0x00000000000f7806 */ /* 0x000fe200038e0100 */
[----:B------:R-:W-:-:S03]  /*04c0*/  IMAD.IADD R21, R20, 0x1, -R13 ;  /* 0x0000000114157824 */ /* 0x000fc600078e0a0d */
[----:B------:R-:W-:Y:S02]  /*04d0*/  R2UR UR5, R15 ;  /* 0x000000000f0572ca */ /* 0x000fe400000e0000 */
[----:B------:R-:W-:-:S04]  /*04e0*/  ISETP.GE.U32.AND P0, PT, R21, R8, PT ;  /* 0x000000081500720c */ /* 0x000fc80003f06070 */
[----:B0-----:R-:W-:-:S07]  /*04f0*/  SEL R14, R21, R12, !P0 ;  /* 0x0000000c150e7207 */ /* 0x001fce0004000000 */
[----:B------:R-:W-:Y:S05]  /*0500*/  BRA.DIV UR5, `(.L_x_8) ;  /* 0x0000000a05f47947 */ /* 0x000fea000b800000 */
[----:B------:R0:W1:Y:S02]  /*0510*/  MATCH.ANY R17, R14 ;  /* 0x000000000e1173a1 */ /* 0x00006400000e8000 */
.L_x_34:
[----:B------:R-:W-:-:S05]  /*0520*/  IMAD.IADD R16, R9, 0x1, R16 ;  /* 0x0000000109107824 */ /* 0x000fca00078e0210 */
[----:B0-----:R-:W-:-:S05]  /*0530*/  IADD3 R14, P0, PT, R16, R2, RZ ;  /* 0x00000002100e7210 */ /* 0x001fca0007f1e0ff */
[----:B------:R-:W-:-:S05]  /*0540*/  IMAD.X R15, RZ, RZ, R3, P0 ;  /* 0x000000ffff0f7224 */ /* 0x000fca00000e0603 */
[----:B------:R-:W2:Y:S01]  /*0550*/  LDG.E.S8.CONSTANT R14, desc[UR8][R14.64] ;  /* 0x000000080e0e7981 */ /* 0x000ea2000c1e9300 */
[----:B-1----:R-:W0:Y:S01]  /*0560*/  BREV R18, R17 ;  /* 0x0000001100127301 */ /* 0x002e220000000000 */
[----:B------:R-:W-:Y:S07]  /*0570*/  BSSY.RECONVERGENT B1, `(.L_x_9) ;  /* 0x000000a000017945 */ /* 0x000fee0003800200 */
[----:B0-----:R-:W0:Y:S02]  /*0580*/  FLO.U32.SH R19, R18 ;  /* 0x0000001200137300 */ /* 0x001e2400000e0400 */
[----:B0-----:R-:W-:-:S04]  /*0590*/  ISETP.NE.AND P0, PT, R10, R19, PT ;  /* 0x000000130a00720c */ /* 0x001fc80003f05270 */
[----:B------:R-:W-:Y:S02]  /*05a0*/  ISETP.GE.U32.OR P0, PT, R21, R8, P0 ;  /* 0x000000081500720c */ /* 0x000fe40000706470 */
[----:B--2---:R-:W-:-:S11]  /*05b0*/  LOP3.LUT R20, R14, 0xff, RZ, 0xc0, !PT ;  /* 0x000000ff0e147812 */ /* 0x004fd600078ec0ff */
[----:B------:R-:W-:Y:S05]  /*05c0*/  @P0 BRA `(.L_x_10) ;  /* 0x0000000000100947 */ /* 0x000fea0003800000 */
[----:B------:R-:W0:Y:S01]  /*05d0*/  POPC R17, R17 ;  /* 0x0000001100117309 */ /* 0x000e220000000000 */
[----:B------:R-:W-:-:S05]  /*05e0*/  LEA.HI.SX32 R14, R21, R21, 0x1b ;  /* 0x00000015150e7211 */ /* 0x000fca00078fdaff */
[----:B------:R-:W-:-:S05]  /*05f0*/  IMAD R14, R14, 0x4, R11 ;  /* 0x000000040e0e7824 */ /* 0x000fca00078e020b */
[----:B0-----:R0:W-:Y:S02]  /*0600*/  ATOMS.ADD RZ, [R14], R17 ;  /* 0x000000110eff738c */ /* 0x0011e40000000000 */
.L_x_10:
[----:B------:R-:W-:Y:S05]  /*0610*/  BSYNC.RECONVERGENT B1 ;  /* 0x0000000000017941 */ /* 0x000fea0003800200 */
.L_x_9:
[----:B------:R-:W-:Y:S01]  /*0620*/  VOTE.ANY R15, PT, PT ;  /* 0x00000000000f7806 */ /* 0x000fe200038e0100 */
[----:B------:R-:W-:-:S03]  /*0630*/  IMAD.IADD R21, R20, 0x1, -R13 ;  /* 0x0000000114157824 */ /* 0x000fc600078e0a0d */
[----:B------:R-:W-:Y:S02]  /*0640*/  R2UR UR5, R15 ;  /* 0x000000000f0572ca */ /* 0x000fe400000e0000 */
[----:B------:R-:W-:-:S04]  /*0650*/  ISETP.GE.U32.AND P0, PT, R21, R8, PT ;  /* 0x000000081500720c */ /* 0x000fc80003f06070 */
[----:B0-----:R-:W-:-:S07]  /*0660*/  SEL R14, R21, R12, !P0 ;  /* 0x0000000c150e7207 */ /* 0x001fce0004000000 */
[----:B------:R-:W-:Y:S05]  /*0670*/  BRA.DIV UR5, `(.L_x_11) ;  /* 0x0000000a05b87947 */ /* 0x000fea000b800000 */
[----:B------:R0:W1:Y:S02]  /*0680*/  MATCH.ANY R17, R14 ;  /* 0x000000000e1173a1 */ /* 0x00006400000e8000 */
.L_x_37:
        /* <DEDUP_REMOVED lines=15> */
.L_x_13:
[----:B------:R-:W-:Y:S05]  /*0780*/  BSYNC.RECONVERGENT B1 ;  /* 0x0000000000017941 */ /* 0x000fea0003800200 */
.L_x_12:
[----:B------:R-:W-:Y:S01]  /*0790*/  VOTE.ANY R15, PT, PT ;  /* 0x00000000000f7806 */ /* 0x000fe200038e0100 */
[----:B0-----:R-:W-:-:S03]  /*07a0*/  IMAD.IADD R17, R20, 0x1, -R13 ;  /* 0x0000000114117824 */ /* 0x001fc600078e0a0d */
[----:B------:R-:W-:Y:S02]  /*07b0*/  R2UR UR5, R15 ;  /* 0x000000000f0572ca */ /* 0x000fe400000e0000 */
[----:B------:R-:W-:-:S04]  /*07c0*/  ISETP.GE.U32.AND P0, PT, R17, R8, PT ;  /* 0x000000081100720c */ /* 0x000fc80003f06070 */
[----:B------:R-:W-:-:S07]  /*07d0*/  SEL R14, R17, R12, !P0 ;  /* 0x0000000c110e7207 */ /* 0x000fce0004000000 */
[----:B------:R-:W-:Y:S05]  /*07e0*/  BRA.DIV UR5, `(.L_x_14) ;  /* 0x0000000a057c7947 */ /* 0x000fea000b800000 */
[----:B------:R-:W0:Y:S02]  /*07f0*/  MATCH.ANY R14, R14 ;  /* 0x000000000e0e73a1 */ /* 0x000e2400000e8000 */
.L_x_40:
[----:B0-----:R-:W0:Y:S01]  /*0800*/  BREV R15, R14 ;  /* 0x0000000e000f7301 */ /* 0x001e220000000000 */
[----:B------:R-:W-:Y:S07]  /*0810*/  BSSY.RECONVERGENT B1, `(.L_x_15) ;  /* 0x0000009000017945 */ /* 0x000fee0003800200 */
[----:B0-----:R-:W0:Y:S02]  /*0820*/  FLO.U32.SH R15, R15 ;  /* 0x0000000f000f7300 */ /* 0x001e2400000e0400 */
[----:B0-----:R-:W-:-:S04]  /*0830*/  ISETP.NE.AND P0, PT, R10, R15, PT ;  /* 0x0000000f0a00720c */ /* 0x001fc80003f05270 */
[----:B------:R-:W-:-:S13]  /*0840*/  ISETP.GE.U32.OR P0, PT, R17, R8, P0 ;  /* 0x000000081100720c */ /* 0x000fda0000706470 */
[----:B------:R-:W-:Y:S05]  /*0850*/  @P0 BRA `(.L_x_16) ;  /* 0x0000000000100947 */ /* 0x000fea0003800000 */
[----:B------:R-:W0:Y:S01]  /*0860*/  POPC R14, R14 ;  /* 0x0000000e000e7309 */ /* 0x000e220000000000 */
[----:B------:R-:W-:-:S05]  /*0870*/  LEA.HI.SX32 R18, R17, R17, 0x1b ;  /* 0x0000001111127211 */ /* 0x000fca00078fdaff */
[----:B------:R-:W-:-:S05]  /*0880*/  IMAD R15, R18, 0x4, R11 ;  /* 0x00000004120f7824 */ /* 0x000fca00078e020b */
[----:B0-----:R0:W-:Y:S02]  /*0890*/  ATOMS.ADD RZ, [R15], R14 ;  /* 0x0000000e0fff738c */ /* 0x0011e40000000000 */
.L_x_16:
[----:B------:R-:W-:Y:S05]  /*08a0*/  BSYNC.RECONVERGENT B1 ;  /* 0x0000000000017941 */ /* 0x000fea0003800200 */
.L_x_15:
[C---:B------:R-:W-:Y:S02]  /*08b0*/  IMAD.IADD R16, R9.reuse, 0x1, R16 ;  /* 0x0000000109107824 */ /* 0x040fe400078e0210 */
[----:B0-----:R-:W-:Y:S02]  /*08c0*/  IMAD.U32 R15, RZ, RZ, UR13 ;  /* 0x0000000dff0f7e24 */ /* 0x001fe4000f8e00ff */
[----:B------:R-:W-:-:S05]  /*08d0*/  IMAD R14, R9, 0x3, R16 ;  /* 0x00000003090e7824 */ /* 0x000fca00078e0210 */
[----:B------:R-:W-:-:S13]  /*08e0*/  ISETP.GE.U32.AND P0, PT, R14, R15, PT ;  /* 0x0000000f0e00720c */ /* 0x000fda0003f06070 */
[----:B------:R-:W-:Y:S05]  /*08f0*/  @!P0 BRA `(.L_x_17) ;  /* 0xfffffff800848947 */ /* 0x000fea000383ffff */
.L_x_4:
[----:B--2---:R-:W-:Y:S05]  /*0900*/  BSYNC B0 ;  /* 0x0000000000007941 */ /* 0x004fea0003800000 */
.L_x_3:
[----:B------:R-:W-:-:S13]  /*0910*/  ISETP.GE.U32.AND P0, PT, R16, R15, PT ;  /* 0x0000000f1000720c */ /* 0x000fda0003f06070 */
[----:B------:R-:W-:Y:S05]  /*0920*/  @P0 BRA `(.L_x_18) ;  /* 0x0000000000680947 */ /* 0x000fea0003800000 */
[----:B------:R-:W-:-:S07]  /*0930*/  LOP3.LUT R18, RZ, R10, RZ, 0x33, !PT ;  /* 0x0000000aff127212 */ /* 0x000fce00078e33ff */
.L_x_22:
[----:B-1----:R-:W-:-:S05]  /*0940*/  IADD3 R2, P0, PT, R16, UR6, RZ ;  /* 0x0000000610027c10 */ /* 0x002fca000ff1e0ff */
[----:B------:R-:W-:-:S05]  /*0950*/  IMAD.X R3, RZ, RZ, UR7, P0 ;  /* 0x00000007ff037e24 */ /* 0x000fca00080e06ff */
[----:B------:R-:W2:Y:S01]  /*0960*/  LDG.E.S8.CONSTANT R2, desc[UR8][R2.64] ;  /* 0x0000000802027981 */ /* 0x000ea2000c1e9300 */
[----:B------:R-:W-:-:S04]  /*0970*/  VOTE.ANY R13, PT, PT ;  /* 0x00000000000d7806 */ /* 0x000fc800038e0100 */
[----:B------:R-:W-:Y:S02]  /*0980*/  R2UR UR5, R13 ;  /* 0x000000000d0572ca */ /* 0x000fe400000e0000 */
[----:B--2---:R-:W-:-:S05]  /*0990*/  LOP3.LUT R12, R2, 0xff, RZ, 0xc0, !PT ;  /* 0x000000ff020c7812 */ /* 0x004fca00078ec0ff */
[----:B------:R-:W-:-:S05]  /*09a0*/  VIADD R15, R12, -UR10 ;  /* 0x8000000a0c0f7c36 */ /* 0x000fca0008000000 */
[----:B------:R-:W-:-:S04]  /*09b0*/  ISETP.GE.U32.AND P0, PT, R15, R8, PT ;  /* 0x000000080f00720c */ /* 0x000fc80003f06070 */
[----:B0-----:R-:W-:Y:S01]  /*09c0*/  SEL R14, R15, R18, !P0 ;  /* 0x000000120f0e7207 */ /* 0x001fe20004000000 */
[----:B------:R-:W-:Y:S08]  /*09d0*/  BRA.DIV UR5, `(.L_x_19) ;  /* 0x0000000a051c7947 */ /* 0x000ff0000b800000 */
[----:B------:R0:W1:Y:S02]  /*09e0*/  MATCH.ANY R13, R14 ;  /* 0x000000000e0d73a1 */ /* 0x00006400000e8000 */
.L_x_43:
[----:B-1----:R-:W1:Y:S01]  /*09f0*/  BREV R2, R13 ;  /* 0x0000000d00027301 */ /* 0x002e620000000000 */
[----:B------:R-:W-:Y:S07]  /*0a00*/  BSSY.RECONVERGENT B0, `(.L_x_20) ;  /* 0x0000009000007945 */ /* 0x000fee0003800200 */
[----:B-1----:R-:W1:Y:S02]  /*0a10*/  FLO.U32.SH R3, R2 ;  /* 0x0000000200037300 */ /* 0x002e6400000e0400 */
[----:B-1----:R-:W-:-:S04]  /*0a20*/  ISETP.NE.AND P0, PT, R10, R3, PT ;  /* 0x000000030a00720c */ /* 0x002fc80003f05270 */
[----:B------:R-:W-:-:S13]  /*0a30*/  ISETP.GE.U32.OR P0, PT, R15, R8, P0 ;  /* 0x000000080f00720c */ /* 0x000fda0000706470 */
[----:B------:R-:W-:Y:S05]  /*0a40*/  @P0 BRA `(.L_x_21) ;  /* 0x0000000000100947 */ /* 0x000fea0003800000 */
[----:B------:R-:W1:Y:S01]  /*0a50*/  POPC R13, R13 ;  /* 0x0000000d000d7309 */ /* 0x000e620000000000 */
[----:B------:R-:W-:-:S05]  /*0a60*/  LEA.HI.SX32 R2, R15, R15, 0x1b ;  /* 0x0000000f0f027211 */ /* 0x000fca00078fdaff */
[----:B------:R-:W-:-:S05]  /*0a70*/  IMAD R2, R2, 0x4, R11 ;  /* 0x0000000402027824 */ /* 0x000fca00078e020b */
[----:B-1----:R1:W-:Y:S02]  /*0a80*/  ATOMS.ADD RZ, [R2], R13 ;  /* 0x0000000d02ff738c */ /* 0x0023e40000000000 */
.L_x_21:
[----:B------:R-:W-:Y:S05]  /*0a90*/  BSYNC.RECONVERGENT B0 ;  /* 0x0000000000007941 */ /* 0x000fea0003800200 */
.L_x_20:
[----:B------:R-:W-:-:S05]  /*0aa0*/  IMAD.IADD R16, R9, 0x1, R16 ;  /* 0x0000000109107824 */ /* 0x000fca00078e0210 */
[----:B------:R-:W-:-:S13]  /*0ab0*/  ISETP.GE.U32.AND P0, PT, R16, UR11, PT ;  /* 0x0000000b10007c0c */ /* 0x000fda000bf06070 */
[----:B------:R-:W-:Y:S05]  /*0ac0*/  @!P0 BRA `(.L_x_22) ;  /* 0xfffffffc009c8947 */ /* 0x000fea000383ffff */
.L_x_18:
[----:B------:R-:W-:Y:S05]  /*0ad0*/  WARPSYNC.ALL ;  /* 0x0000000000007948 */ /* 0x000fea0003800000 */
[----:B------:R-:W-:Y:S01]  /*0ae0*/  BAR.SYNC.DEFER_BLOCKING 0x0 ;  /* 0x0000000000007b1d */ /* 0x000fe20000010000 */
[----:B------:R-:W-:-:S13]  /*0af0*/  ISETP.GT.AND P0, PT, R5, R4, PT ;  /* 0x000000040500720c */ /* 0x000fda0003f04270 */
[----:B------:R-:W-:Y:S05]  /*0b00*/  @P0 EXIT ;  /* 0x000000000000094d */ /* 0x000fea0003800000 */
[C---:B-1----:R-:W-:Y:S01]  /*0b10*/  LOP3.LUT R2, R7.reuse, 0x7, RZ, 0xc0, !PT ;  /* 0x0000000707027812 */ /* 0x042fe200078ec0ff */
[----:B------:R-:W-:Y:S01]  /*0b20*/  VIADD R3, R7, 0xffffffff ;  /* 0xffffffff07037836 */ /* 0x000fe20000000000 */
[----:B0-----:R-:W-:-:S03]  /*0b30*/  LOP3.LUT R14, R6, 0x60, RZ, 0xc0, !PT ;  /* 0x00000060060e7812 */ /* 0x001fc600078ec0ff */
[----:B------:R-:W-:Y:S01]  /*0b40*/  VIADD R2, R2, 0xffffffff ;  /* 0xffffffff02027836 */ /* 0x000fe20000000000 */
[----:B------:R-:W-:-:S04]  /*0b50*/  ISETP.GE.U32.AND P0, PT, R3, 0x7, PT ;  /* 0x000000070300780c */ /* 0x000fc80003f06070 */
[----:B------:R-:W-:Y:S02]  /*0b60*/  ISETP.GE.U32.AND P1, PT, R2, 0x3, PT ;  /* 0x000000030200780c */ /* 0x000fe40003f26070 */
[C---:B------:R-:W-:Y:S02]  /*0b70*/  LOP3.LUT R2, R7.reuse, 0x7fffff8, RZ, 0xc0, !PT ;  /* 0x07fffff807027812 */ /* 0x040fe400078ec0ff */
[----:B------:R-:W-:-:S03]  /*0b80*/  LOP3.LUT R7, R7, 0x38, RZ, 0xc0, !PT ;  /* 0x0000003807077812 */ /* 0x000fc600078ec0ff */
[----:B------:R-:W-:-:S07]  /*0b90*/  IMAD.MOV R2, RZ, RZ, -R2 ;  /* 0x000000ffff027224 */ /* 0x000fce00078e0a02 */
.L_x_28:
[----:B------:R-:W-:Y:S01]  /*0ba0*/  ISETP.GE.U32.AND P2, PT, R6, 0x20, PT ;  /* 0x000000200600780c */ /* 0x000fe20003f46070 */
[----:B------:R-:W-:-:S12]  /*0bb0*/  IMAD.MOV.U32 R3, RZ, RZ, RZ ;  /* 0x000000ffff037224 */ /* 0x000fd800078e00ff */
[----:B------:R-:W-:Y:S05]  /*0bc0*/  @!P2 BRA `(.L_x_23) ;  /* 0x000000040008a947 */ /* 0x000fea0003800000 */
[----:B------:R-:W-:Y:S01]  /*0bd0*/  LEA.HI.SX32 R9, R5, R5, 0x1b ;  /* 0x0000000505097211 */ /* 0x000fe200078fdaff */
[----:B------:R-:W-:Y:S02]  /*0be0*/  IMAD.MOV.U32 R8, RZ, RZ, RZ ;  /* 0x000000ffff087224 */ /* 0x000fe400078e00ff */
[----:B------:R-:W-:Y:S01]  /*0bf0*/  IMAD.MOV.U32 R3, RZ, RZ, RZ ;  /* 0x000000ffff037224 */ /* 0x000fe200078e00ff */
[----:B------:R-:W-:Y:S06]  /*0c00*/  @!P0 BRA `(.L_x_24) ;  /* 0x00000000007c8947 */ /* 0x000fec0003800000 */
[----:B------:R-:W-:Y:S01]  /*0c10*/  LEA R11, R9, UR4, 0x2 ;  /* 0x00000004090b7c11 */ /* 0x000fe2000f8e10ff */
[----:B------:R-:W-:Y:S02]  /*0c20*/  IMAD.MOV.U32 R8, RZ, RZ, RZ ;  /* 0x000000ffff087224 */ /* 0x000fe400078e00ff */
[----:B------:R-:W-:Y:S02]  /*0c30*/  IMAD.MOV.U32 R10, RZ, RZ, R2 ;  /* 0x000000ffff0a7224 */ /* 0x000fe400078e0002 */
[----:B------:R-:W-:-:S07]  /*0c40*/  IMAD.MOV.U32 R3, RZ, RZ, RZ ;  /* 0x000000ffff037224 */ /* 0x000fce00078e00ff */
.L_x_25:
[----:B------:R-:W-:Y:S02]  /*0c50*/  IMAD R12, R0, R8, R9 ;  /* 0x00000008000c7224 */ /* 0x000fe400078e0209 */
[----:B------:R-:W-:Y:S02]  /*0c60*/  VIADD R10, R10, 0x8 ;  /* 0x000000080a0a7836 */ /* 0x000fe40000000000 */
[----:B------:R-:W-:Y:S01]  /*0c70*/  VIADD R8, R8, 0x8 ;  /* 0x0000000808087836 */ /* 0x000fe20000000000 */
[----:B------:R-:W-:Y:S02]  /*0c80*/  LEA R13, R12, UR4, 0x2 ;  /* 0x000000040c0d7c11 */ /* 0x000fe4000f8e10ff */
[----:B------:R0:W-:Y:S01]  /*0c90*/  LDS R12, [R11] ;  /* 0x000000000b0c7984 */ /* 0x0001e20000000800 */
[----:B------:R-:W-:Y:S02]  /*0ca0*/  ISETP.NE.AND P2, PT, R10, RZ, PT ;  /* 0x000000ff0a00720c */ /* 0x000fe40003f45270 */
[----:B------:R-:W-:-:S04]  /*0cb0*/  IMAD R13, R0, 0x4, R13 ;  /* 0x00000004000d7824 */ /* 0x000fc800078e020d */
[C---:B------:R-:W-:Y:S02]  /*0cc0*/  IMAD R15, R0.reuse, 0x4, R13 ;  /* 0x00000004000f7824 */ /* 0x040fe400078e020d */
[----:B------:R-:W1:Y:S01]  /*0cd0*/  LDS R13, [R13] ;  /* 0x000000000d0d7984 */ /* 0x000e620000000800 */
[C---:B0-----:R-:W-:Y:S02]  /*0ce0*/  IMAD R11, R0.reuse, 0x20, R11 ;  /* 0x00000020000b7824 */ /* 0x041fe400078e020b */
[C---:B------:R-:W-:Y:S02]  /*0cf0*/  IMAD R17, R0.reuse, 0x4, R15 ;  /* 0x0000000400117824 */ /* 0x040fe400078e020f */
[----:B------:R-:W-:Y:S02]  /*0d00*/  LDS R15, [R15] ;  /* 0x000000000f0f7984 */ /* 0x000fe40000000800 */
[C---:B------:R-:W-:Y:S02]  /*0d10*/  IMAD R19, R0.reuse, 0x4, R17 ;  /* 0x0000000400137824 */ /* 0x040fe400078e0211 */
[----:B------:R-:W0:Y:S02]  /*0d20*/  LDS R17, [R17] ;  /* 0x0000000011117984 */ /* 0x000e240000000800 */
[----:B------:R-:W-:-:S02]  /*0d30*/  IMAD R21, R0, 0x4, R19 ;  /* 0x0000000400157824 */ /* 0x000fc400078e0213 */
[----:B------:R-:W-:Y:S02]  /*0d40*/  LDS R19, [R19] ;  /* 0x0000000013137984 */ /* 0x000fe40000000800 */
[C---:B------:R-:W-:Y:S02]  /*0d50*/  IMAD R23, R0.reuse, 0x4, R21 ;  /* 0x0000000400177824 */ /* 0x040fe400078e0215 */
[----:B------:R-:W2:Y:S02]  /*0d60*/  LDS R21, [R21] ;  /* 0x0000000015157984 */ /* 0x000ea40000000800 */
[----:B------:R-:W-:Y:S02]  /*0d70*/  IMAD R16, R0, 0x4, R23 ;  /* 0x0000000400107824 */ /* 0x000fe400078e0217 */
[----:B------:R-:W-:Y:S04]  /*0d80*/  LDS R23, [R23] ;  /* 0x0000000017177984 */ /* 0x000fe80000000800 */
[----:B------:R-:W3:Y:S01]  /*0d90*/  LDS R16, [R16] ;  /* 0x0000000010107984 */ /* 0x000ee20000000800 */
[----:B-1----:R-:W-:-:S04]  /*0da0*/  IADD3 R12, PT, PT, R13, R12, R3 ;  /* 0x0000000c0d0c7210 */ /* 0x002fc80007ffe003 */
[----:B0-----:R-:W-:-:S04]  /*0db0*/  IADD3 R12, PT, PT, R17, R15, R12 ;  /* 0x0000000f110c7210 */ /* 0x001fc80007ffe00c */
[----:B--2---:R-:W-:-:S04]  /*0dc0*/  IADD3 R12, PT, PT, R21, R19, R12 ;  /* 0x00000013150c7210 */ /* 0x004fc80007ffe00c */
[----:B---3--:R-:W-:Y:S01]  /*0dd0*/  IADD3 R3, PT, PT, R16, R23, R12 ;  /* 0x0000001710037210 */ /* 0x008fe20007ffe00c */
[----:B------:R-:W-:Y:S06]  /*0de0*/  @P2 BRA `(.L_x_25) ;  /* 0xfffffffc00982947 */ /* 0x000fec000383ffff */
[----:B------:R-:W-:-:S07]  /*0df0*/  IMAD.MOV.U32 R8, RZ, RZ, R7 ;  /* 0x000000ffff087224 */ /* 0x000fce00078e0007 */
.L_x_24:
[----:B------:R-:W-:-:S13]  /*0e00*/  LOP3.LUT P2, RZ, R6, 0xe0, RZ, 0xc0, !PT ;  /* 0x000000e006ff7812 */ /* 0x000fda000784c0ff */
[----:B------:R-:W-:Y:S05]  /*0e10*/  @!P2 BRA `(.L_x_23) ;  /* 0x000000000074a947 */ /* 0x000fea0003800000 */
[----:B------:R-:W-:Y:S01]  /*0e20*/  ISETP.NE.AND P2, PT, R14, RZ, PT ;  /* 0x000000ff0e00720c */ /* 0x000fe20003f45270 */
[----:B------:R-:W-:-:S12]  /*0e30*/  @!P1 BRA `(.L_x_26) ;  /* 0x0000000000309947 */ /* 0x000fd80003800000 */
[----:B------:R-:W-:Y:S02]  /*0e40*/  IMAD R10, R0, R8, R9 ;  /* 0x00000008000a7224 */ /* 0x000fe400078e0209 */
[----:B------:R-:W-:-:S03]  /*0e50*/  VIADD R8, R8, 0x4 ;  /* 0x0000000408087836 */ /* 0x000fc60000000000 */
[----:B------:R-:W-:-:S05]  /*0e60*/  LEA R11, R10, UR4, 0x2 ;  /* 0x000000040a0b7c11 */ /* 0x000fca000f8e10ff */
[C---:B------:R-:W-:Y:S01]  /*0e70*/  IMAD R13, R0.reuse, 0x4, R11 ;  /* 0x00000004000d7824 */ /* 0x040fe200078e020b */
[----:B------:R-:W-:Y:S03]  /*0e80*/  LDS R10, [R11] ;  /* 0x000000000b0a7984 */ /* 0x000fe60000000800 */
[C---:B------:R-:W-:Y:S02]  /*0e90*/  IMAD R15, R0.reuse, 0x4, R13 ;  /* 0x00000004000f7824 */ /* 0x040fe400078e020d */
[----:B------:R-:W0:Y:S02]  /*0ea0*/  LDS R13, [R13] ;  /* 0x000000000d0d7984 */ /* 0x000e240000000800 */
[----:B------:R-:W-:Y:S02]  /*0eb0*/  IMAD R16, R0, 0x4, R15 ;  /* 0x0000000400107824 */ /* 0x000fe400078e020f */
[----:B------:R-:W-:Y:S04]  /*0ec0*/  LDS R12, [R15] ;  /* 0x000000000f0c7984 */ /* 0x000fe80000000800 */
[----:B------:R-:W1:Y:S01]  /*0ed0*/  LDS R16, [R16] ;  /* 0x0000000010107984 */ /* 0x000e620000000800 */
[----:B0-----:R-:W-:-:S04]  /*0ee0*/  IADD3 R3, PT, PT, R13, R10, R3 ;  /* 0x0000000a0d037210 */ /* 0x001fc80007ffe003 */
[----:B-1----:R-:W-:-:S07]  /*0ef0*/  IADD3 R3, PT, PT, R16, R12, R3 ;  /* 0x0000000c10037210 */ /* 0x002fce0007ffe003 */
.L_x_26:
[----:B------:R-:W-:Y:S05]  /*0f00*/  @!P2 BRA `(.L_x_23) ;  /* 0x000000000038a947 */ /* 0x000fea0003800000 */
[----:B------:R-:W-:Y:S02]  /*0f10*/  ISETP.NE.AND P2, PT, R14, 0x20, PT ;  /* 0x000000200e00780c */ /* 0x000fe40003f45270 */
[----:B------:R-:W-:-:S11]  /*0f20*/  LOP3.LUT P3, RZ, R6, 0x20, RZ, 0xc0, !PT ;  /* 0x0000002006ff7812 */ /* 0x000fd6000786c0ff */
[----:B------:R-:W-:Y:S05]  /*0f30*/  @!P2 BRA `(.L_x_27) ;  /* 0x00000000001ca947 */ /* 0x000fea0003800000 */
[----:B------:R-:W-:Y:S02]  /*0f40*/  IMAD R10, R0, R8, R9 ;  /* 0x00000008000a7224 */ /* 0x000fe400078e0209 */
[----:B------:R-:W-:-:S03]  /*0f50*/  VIADD R8, R8, 0x2 ;  /* 0x0000000208087836 */ /* 0x000fc60000000000 */
[----:B------:R-:W-:-:S05]  /*0f60*/  LEA R11, R10, UR4, 0x2 ;  /* 0x000000040a0b7c11 */ /* 0x000fca000f8e10ff */
[----:B------:R-:W-:Y:S01]  /*0f70*/  IMAD R12, R0, 0x4, R11 ;  /* 0x00000004000c7824 */ /* 0x000fe200078e020b */
[----:B------:R-:W-:Y:S05]  /*0f80*/  LDS R10, [R11] ;  /* 0x000000000b0a7984 */ /* 0x000fea0000000800 */
[----:B------:R-:W0:Y:S02]  /*0f90*/  LDS R12, [R12] ;  /* 0x000000000c0c7984 */ /* 0x000e240000000800 */
[----:B0-----:R-:W-:-:S07]  /*0fa0*/  IADD3 R3, PT, PT, R12, R10, R3 ;  /* 0x0000000a0c037210 */ /* 0x001fce0007ffe003 */
.L_x_27:
[----:B------:R-:W-:-:S05]  /*0fb0*/  @P3 IMAD R9, R0, R8, R9 ;  /* 0x0000000800093224 */ /* 0x000fca00078e0209 */
[----:B------:R-:W-:-:S05]  /*0fc0*/  @P3 LEA R9, R9, UR4, 0x2 ;  /* 0x0000000409093c11 */ /* 0x000fca000f8e10ff */
[----:B------:R-:W0:Y:S02]  /*0fd0*/  @P3 LDS R8, [R9] ;  /* 0x0000000009083984 */ /* 0x000e240000000800 */
[----:B0-----:R-:W-:-:S07]  /*0fe0*/  @P3 IMAD.IADD R3, R3, 0x1, R8 ;  /* 0x0000000103033824 */ /* 0x001fce00078e0208 */
.L_x_23:
[----:B------:R-:W0:Y:S02]  /*0ff0*/  LDC.64 R8, c[0x0][0x388] ;  /* 0x0000e200ff087b82 */ /* 0x000e240000000a00 */
[----:B0-----:R-:W-:-:S04]  /*1000*/  IMAD.WIDE R8, R5, 0x4, R8 ;  /* 0x0000000405087825 */ /* 0x001fc800078e0208 */
[----:B------:R-:W-:Y:S01]  /*1010*/  IMAD.IADD R5, R6, 0x1, R5 ;  /* 0x0000000106057824 */ /* 0x000fe200078e0205 */
[----:B------:R0:W-:Y:S04]  /*1020*/  REDG.E.ADD.STRONG.GPU desc[UR8][R8.64], R3 ;  /* 0x000000030800798e */ /* 0x0001e8000c12e108 */
[----:B------:R-:W-:-:S13]  /*1030*/  ISETP.GT.AND P2, PT, R5, R4, PT ;  /* 0x000000040500720c */ /* 0x000fda0003f44270 */
[----:B0-----:R-:W-:Y:S05]  /*1040*/  @!P2 BRA `(.L_x_28) ;  /* 0xfffffff800d4a947 */ /* 0x001fea000383ffff */
[----:B------:R-:W-:Y:S05]  /*1050*/  EXIT ;  /* 0x000000000000794d */ /* 0x000fea0003800000 */
.L_x_5:
[----:B------:R-:W-:Y:S01]  /*1060*/  BSSY B1, `(.L_x_29) ;  /* 0x0000005000017945 */ /* 0x000fe20003800000 */
[----:B------:R-:W-:-:S07]  /*1070*/  IMAD.MOV.U32 R19, RZ, RZ, R17 ;  /* 0x000000ffff137224 */ /* 0x000fce00078e0011 */
[----:B--2---:R-:W-:Y:S05]  /*1080*/  WARPSYNC.COLLECTIVE R19, `(.L_x_30) ;  /* 0x0000000013087348 */ /* 0x004fea0003c00000 */
[----:B------:R-:W0:Y:S02]  /*1090*/  MATCH.ANY R14, R14 ;  /* 0x000000000e0e73a1 */ /* 0x000e2400000e8000 */
[----:B0-2---:R-:W-:Y:S05]  /*10a0*/  ENDCOLLECTIVE ;  /* 0x000000000000791b */ /* 0x005fea0003800000 */
.L_x_30:
[----:B------:R-:W-:Y:S05]  /*10b0*/  BSYNC B1 ;  /* 0x0000000000017941 */ /* 0x000fea0003800000 */
.L_x_29:
[----:B------:R-:W-:Y:S01]  /*10c0*/  IMAD.MOV.U32 R17, RZ, RZ, R14 ;  /* 0x000000ffff117224 */ /* 0x000fe200078e000e */
[----:B------:R-:W-:Y:S06]  /*10d0*/  BRA `(.L_x_31) ;  /* 0xfffffff000b87947 */ /* 0x000fec000383ffff */
.L_x_8:
[----:B------:R-:W-:Y:S01]  /*10e0*/  BSSY B1, `(.L_x_32) ;  /* 0x0000005000017945 */ /* 0x000fe20003800000 */
[----:B------:R-:W-:-:S07]  /*10f0*/  IMAD.MOV.U32 R19, RZ, RZ, R15 ;  /* 0x000000ffff137224 */ /* 0x000fce00078e000f */
[----:B------:R-:W-:Y:S05]  /*1100*/  WARPSYNC.COLLECTIVE R19, `(.L_x_33) ;  /* 0x0000000013087348 */ /* 0x000fea0003c00000 */
[----:B------:R-:W0:Y:S02]  /*1110*/  MATCH.ANY R14, R14 ;  /* 0x000000000e0e73a1 */ /* 0x000e2400000e8000 */
[----:B0-----:R-:W-:Y:S05]  /*1120*/  ENDCOLLECTIVE ;  /* 0x000000000000791b */ /* 0x001fea0003800000 */
.L_x_33:
[----:B------:R-:W-:Y:S05]  /*1130*/  BSYNC B1 ;  /* 0x0000000000017941 */ /* 0x000fea0003800000 */
.L_x_32:
[----:B------:R-:W-:Y:S01]  /*1140*/  IMAD.MOV.U32 R17, RZ, RZ, R14 ;  /* 0x000000ffff117224 */ /* 0x000fe200078e000e */
[----:B------:R-:W-:Y:S06]  /*1150*/  BRA `(.L_x_34) ;  /* 0xfffffff000f07947 */ /* 0x000fec000383ffff */
.L_x_11:
[----:B------:R-:W-:Y:S01]  /*1160*/  BSSY B1, `(.L_x_35) ;  /* 0x0000005000017945 */ /* 0x000fe20003800000 */
[----:B------:R-:W-:-:S07]  /*1170*/  IMAD.MOV.U32 R19, RZ, RZ, R15 ;  /* 0x000000ffff137224 */ /* 0x000fce00078e000f */
[----:B------:R-:W-:Y:S05]  /*1180*/  WARPSYNC.COLLECTIVE R19, `(.L_x_36) ;  /* 0x0000000013087348 */ /* 0x000fea0003c00000 */
[----:B------:R-:W0:Y:S02]  /*1190*/  MATCH.ANY R14, R14 ;  /* 0x000000000e0e73a1 */ /* 0x000e2400000e8000 */
[----:B0-----:R-:W-:Y:S05]  /*11a0*/  ENDCOLLECTIVE ;  /* 0x000000000000791b */ /* 0x001fea0003800000 */
.L_x_36:
[----:B------:R-:W-:Y:S05]  /*11b0*/  BSYNC B1 ;  /* 0x0000000000017941 */ /* 0x000fea0003800000 */
.L_x_35:
[----:B------:R-:W-:Y:S01]  /*11c0*/  IMAD.MOV.U32 R17, RZ, RZ, R14 ;  /* 0x000000ffff117224 */ /* 0x000fe200078e000e */
[----:B------:R-:W-:Y:S06]  /*11d0*/  BRA `(.L_x_37) ;  /* 0xfffffff4002c7947 */ /* 0x000fec000383ffff */
.L_x_14:
[----:B------:R-:W-:Y:S01]  /*11e0*/  BSSY B1, `(.L_x_38) ;  /* 0x0000005000017945 */ /* 0x000fe20003800000 */
[----:B------:R-:W-:-:S07]  /*11f0*/  IMAD.MOV.U32 R19, RZ, RZ, R15 ;  /* 0x000000ffff137224 */ /* 0x000fce00078e000f */
[----:B------:R-:W-:Y:S05]  /*1200*/  WARPSYNC.COLLECTIVE R19, `(.L_x_39) ;  /* 0x0000000013087348 */ /* 0x000fea0003c00000 */
[----:B------:R-:W0:Y:S02]  /*1210*/  MATCH.ANY R14, R14 ;  /* 0x000000000e0e73a1 */ /* 0x000e2400000e8000 */
[----:B0-----:R-:W-:Y:S05]  /*1220*/  ENDCOLLECTIVE ;  /* 0x000000000000791b */ /* 0x001fea0003800000 */
.L_x_39:
[----:B------:R-:W-:Y:S05]  /*1230*/  BSYNC B1 ;  /* 0x0000000000017941 */ /* 0x000fea0003800000 */
.L_x_38:
[----:B------:R-:W-:Y:S05]  /*1240*/  BRA `(.L_x_40) ;  /* 0xfffffff4006c7947 */ /* 0x000fea000383ffff */
.L_x_19:
[----:B------:R-:W-:Y:S01]  /*1250*/  BSSY B0, `(.L_x_41) ;  /* 0x0000005000007945 */ /* 0x000fe20003800000 */
[----:B------:R-:W-:-:S07]  /*1260*/  IMAD.MOV.U32 R19, RZ, RZ, R13 ;  /* 0x000000ffff137224 */ /* 0x000fce00078e000d */
[----:B------:R-:W-:Y:S05]  /*1270*/  WARPSYNC.COLLECTIVE R19, `(.L_x_42) ;  /* 0x0000000013087348 */ /* 0x000fea0003c00000 */
[----:B------:R-:W0:Y:S02]  /*1280*/  MATCH.ANY R14, R14 ;  /* 0x000000000e0e73a1 */ /* 0x000e2400000e8000 */
[----:B0-----:R-:W-:Y:S05]  /*1290*/  ENDCOLLECTIVE ;  /* 0x000000000000791b */ /* 0x001fea0003800000 */
.L_x_42:
[----:B------:R-:W-:Y:S05]  /*12a0*/  BSYNC B0 ;  /* 0x0000000000007941 */ /* 0x000fea0003800000 */
.L_x_41:
[----:B------:R-:W-:Y:S01]  /*12b0*/  IMAD.MOV.U32 R13, RZ, RZ, R14 ;  /* 0x000000ffff0d7224 */ /* 0x000fe200078e000e */
[----:B------:R-:W-:Y:S06]  /*12c0*/  BRA `(.L_x_43) ;  /* 0xfffffff400c87947 */ /* 0x000fec000383ffff */
.L_x_44:
[----:B------:R-:W-:-:S00]  /*12d0*/  BRA `(.L_x_44) ;  /* 0xfffffffc00fc7947 */ /* 0x000fc0000383ffff */
[----:B------:R-:W-:-:S00]  /*12e0*/  NOP ;  /* 0x0000000000007918 */ /* 0x000fc00000000000 */
        /* <DEDUP_REMOVED lines=9> */
.L_x_45:


//--------------------- .nv.shared._Z22histogram_range_kernelPKcPjjii --------------------------
	.section	.nv.shared._Z22histogram_range_kernelPKcPjjii,"aw",@nobits
	.sectionflags	@""
	.align	16
	.zero		1024


//--------------------- .nv.shared.reserved.0     --------------------------
	.section	.nv.shared.reserved.0,"aw",@nobits
	.weak		__nv_reservedSMEM_offset_0_alias
	.size		__nv_reservedSMEM_offset_0_alias, 0, 64
	.other		__nv_reservedSMEM_offset_0_alias,@"STO_CUDA_RESERVED_SHARED STV_DEFAULT"
__nv_reservedSMEM_offset_0_alias:
	.zero		0
	.zero		64


//--------------------- .nv.constant0._Z22histogram_range_kernelPKcPjjii --------------------------
	.section	.nv.constant0._Z22histogram_range_kernelPKcPjjii,"a",@progbits
	.sectionflags	@""
	.align	4
.nv.constant0._Z22histogram_range_kernelPKcPjjii:
	.zero		924


//--------------------- SYMBOLS --------------------------

	.type		.nv.reservedSmem.offset0,@object
	.size		.nv.reservedSmem.offset0,0x4
	.type		.nv.reservedSmem.cap,@object
	.size		.nv.reservedSmem.cap,0x4
